	.headerflags	@"EF_CUDA_TEXMODE_UNIFIED EF_CUDA_64BIT_ADDRESS EF_CUDA_ACCELERATORS EF_CUDA_SM90 EF_CUDA_VIRTUAL_SM(EF_CUDA_SM90)"
	.elftype	@"ET_EXEC"


//--------------------- .nv.info                  --------------------------
	.section	.nv.info,"",@"SHT_CUDA_INFO"
	.align	4


	//----- nvinfo : EIATTR_REGCOUNT
	.align		4
        /*0000*/ 	.byte	0x04, 0x2f
        /*0002*/ 	.short	(.L_1 - .L_0)
	.align		4
.L_0:
        /*0004*/ 	.word	index@(triton_poi_fused_7)
        /*0008*/ 	.word	0x0000001f


	//----- nvinfo : EIATTR_MIN_STACK_SIZE
	.align		4
.L_1:
        /*000c*/ 	.byte	0x04, 0x12
        /*000e*/ 	.short	(.L_3 - .L_2)
	.align		4
.L_2:
        /*0010*/ 	.word	index@(triton_poi_fused_7)
        /*0014*/ 	.word	0x00000000


	//----- nvinfo : EIATTR_FRAME_SIZE
	.align		4
.L_3:
        /*0018*/ 	.byte	0x04, 0x11
        /*001a*/ 	.short	(.L_5 - .L_4)
	.align		4
.L_4:
        /*001c*/ 	.word	index@(triton_poi_fused_7)
        /*0020*/ 	.word	0x00000000


	//----- nvinfo : EIATTR_MIN_STACK_SIZE
	.align		4
.L_5:
        /*0024*/ 	.byte	0x04, 0x12
        /*0026*/ 	.short	(.L_7 - .L_6)
	.align		4
.L_6:
        /*0028*/ 	.word	index@(triton_poi_fused_7)
        /*002c*/ 	.word	0x00000000
.L_7:


//--------------------- .nv.info.triton_poi_fused_7 --------------------------
	.section	.nv.info.triton_poi_fused_7,"",@"SHT_CUDA_INFO"
	.sectionflags	@""
	.align	4


	//----- nvinfo : EIATTR_CUDA_API_VERSION
	.align		4
        /*0000*/ 	.byte	0x04, 0x37
        /*0002*/ 	.short	(.L_9 - .L_8)
.L_8:
        /*0004*/ 	.word	0x0000007c


	//----- nvinfo : EIATTR_KPARAM_INFO
	.align		4
.L_9:
        /*0008*/ 	.byte	0x04, 0x17
        /*000a*/ 	.short	(.L_11 - .L_10)
.L_10:
        /*000c*/ 	.word	0x00000000
        /*0010*/ 	.short	0x0003
        /*0012*/ 	.short	0x0014
        /*0014*/ 	.byte	0x00, 0xf0, 0x11, 0x00


	//----- nvinfo : EIATTR_KPARAM_INFO
	.align		4
.L_11:
        /*0018*/ 	.byte	0x04, 0x17
        /*001a*/ 	.short	(.L_13 - .L_12)
.L_12:
        /*001c*/ 	.word	0x00000000
        /*0020*/ 	.short	0x0002
        /*0022*/ 	.short	0x0010
        /*0024*/ 	.byte	0x00, 0xf0, 0x11, 0x00


	//----- nvinfo : EIATTR_KPARAM_INFO
	.align		4
.L_13:
        /*0028*/ 	.byte	0x04, 0x17
        /*002a*/ 	.short	(.L_15 - .L_14)
.L_14:
        /*002c*/ 	.word	0x00000000
        /*0030*/ 	.short	0x0001
        /*0032*/ 	.short	0x0008
        /*0034*/ 	.byte	0x00, 0xf4, 0x21, 0x00


	//----- nvinfo : EIATTR_KPARAM_INFO
	.align		4
.L_15:
        /*0038*/ 	.byte	0x04, 0x17
        /*003a*/ 	.short	(.L_17 - .L_16)
.L_16:
        /*003c*/ 	.word	0x00000000
        /*0040*/ 	.short	0x0000
        /*0042*/ 	.short	0x0000
        /*0044*/ 	.byte	0x00, 0xf4, 0x21, 0x00


	//----- nvinfo : EIATTR_SPARSE_MMA_MASK
	.align		4
.L_17:
        /*0048*/ 	.byte	0x03, 0x50
        /*004a*/ 	.short	0x0000


	//----- nvinfo : EIATTR_MAXREG_COUNT
	.align		4
        /*004c*/ 	.byte	0x03, 0x1b
        /*004e*/ 	.short	0x00ff


	//----- nvinfo : EIATTR_EXIT_INSTR_OFFSETS
	.align		4
        /*0050*/ 	.byte	0x04, 0x1c
        /*0052*/ 	.short	(.L_19 - .L_18)


	//   ....[0]....
.L_18:
        /*0054*/ 	.word	0x000005e0


	//   ....[1]....
        /*0058*/ 	.word	0x00000630


	//----- nvinfo : EIATTR_REQNTID
	.align		4
.L_19:
        /*005c*/ 	.byte	0x04, 0x10
        /*005e*/ 	.short	(.L_21 - .L_20)
.L_20:
        /*0060*/ 	.word	0x00000080
        /*0064*/ 	.word	0x00000001
        /*0068*/ 	.word	0x00000001


	//----- nvinfo : EIATTR_CBANK_PARAM_SIZE
	.align		4
.L_21:
        /*006c*/ 	.byte	0x03, 0x19
        /*006e*/ 	.short	0x0018


	//----- nvinfo : EIATTR_PARAM_CBANK
	.align		4
        /*0070*/ 	.byte	0x04, 0x0a
        /*0072*/ 	.short	(.L_23 - .L_22)
	.align		4
.L_22:
        /*0074*/ 	.word	index@(.nv.constant0.triton_poi_fused_7)
        /*0078*/ 	.short	0x0210
        /*007a*/ 	.short	0x0018


	//----- nvinfo : EIATTR_SW_WAR
	.align		4
.L_23:
        /*007c*/ 	.byte	0x04, 0x36
        /*007e*/ 	.short	(.L_25 - .L_24)
.L_24:
        /*0080*/ 	.word	0x00000008
.L_25:


//--------------------- .nv.callgraph             --------------------------
	.section	.nv.callgraph,"",@"SHT_CUDA_CALLGRAPH"
	.align	4
	.sectionentsize	8
	.align		4
        /*0000*/ 	.word	0x00000000
	.align		4
        /*0004*/ 	.word	0xffffffff
	.align		4
        /*0008*/ 	.word	0x00000000
	.align		4
        /*000c*/ 	.word	0xfffffffe
	.align		4
        /*0010*/ 	.word	0x00000000
	.align		4
        /*0014*/ 	.word	0xfffffffd
	.align		4
        /*0018*/ 	.word	0x00000000
	.align		4
        /*001c*/ 	.word	0xfffffffc


//--------------------- .text.triton_poi_fused_7  --------------------------
	.section	.text.triton_poi_fused_7,"ax",@progbits
	.sectionflags	@"SHF_BARRIERS=1"
	.align	128
        .global         triton_poi_fused_7
        .type           triton_poi_fused_7,@function
        .size           triton_poi_fused_7,(.L_x_1 - triton_poi_fused_7)
        .other          triton_poi_fused_7,@"STO_CUDA_ENTRY STV_DEFAULT"
triton_poi_fused_7:
.text.triton_poi_fused_7:
[----:B------:R-:W0:Y:S01]  /*0000*/  LDC R1, c[0x0][0x28] ;  /* 0x00000a00ff017b82 */ /* 0x000e220000000800 */
[----:B------:R-:W1:Y:S07]  /*0010*/  S2R R0, SR_CTAID.X ;  /* 0x0000000000007919 */ /* 0x000e6e0000002500 */
[----:B------:R-:W2:Y:S01]  /*0020*/  LDC.64 R14, c[0x0][0x210] ;  /* 0x00008400ff0e7b82 */ /* 0x000ea20000000a00 */
[----:B------:R-:W-:Y:S01]  /*0030*/  IMAD.MOV.U32 R19, RZ, RZ, RZ ;  /* 0x000000ffff137224 */ /* 0x000fe200078e00ff */
[----:B------:R-:W-:Y:S01]  /*0040*/  ULDC.64 UR6, c[0x0][0x208] ;  /* 0x0000820000067ab9 */ /* 0x000fe20000000a00 */
[----:B------:R-:W3:Y:S01]  /*0050*/  S2R R21, SR_TID.X ;  /* 0x0000000000157919 */ /* 0x000ee20000002100 */
[----:B------:R-:W4:Y:S01]  /*0060*/  S2R R18, SR_CTAID.Y ;  /* 0x0000000000127919 */ /* 0x000f220000002600 */
[----:B------:R-:W-:-:S02]  /*0070*/  IMAD.MOV.U32 R20, RZ, RZ, RZ ;  /* 0x000000ffff147224 */ /* 0x000fc400078e00ff */
[----:B-1----:R-:W-:Y:S01]  /*0080*/  IMAD.SHL.U32 R0, R0, 0x10, RZ ;  /* 0x0000001000007824 */ /* 0x002fe200078e00ff */
[----:B---3--:R-:W-:-:S04]  /*0090*/  SHF.R.U32.HI R17, RZ, 0x4, R21 ;  /* 0x00000004ff117819 */ /* 0x008fc80000011615 */
[----:B------:R-:W-:Y:S01]  /*00a0*/  LOP3.LUT R6, R0, 0xf, R21, 0xf8, !PT ;  /* 0x0000000f00067812 */ /* 0x000fe200078ef815 */
[----:B----4-:R-:W-:Y:S01]  /*00b0*/  IMAD.SHL.U32 R16, R18, 0x40, RZ ;  /* 0x0000004012107824 */ /* 0x010fe200078e00ff */
[----:B------:R-:W-:Y:S02]  /*00c0*/  SGXT.U32 R17, R17, 0x3 ;  /* 0x000000031111781a */ /* 0x000fe40000000000 */
[----:B------:R-:W-:Y:S02]  /*00d0*/  ISETP.GE.AND P0, PT, R6, 0x9, PT ;  /* 0x000000090600780c */ /* 0x000fe40003f06270 */
[----:B------:R-:W-:Y:S02]  /*00e0*/  LOP3.LUT R2, R16, R17, RZ, 0xfc, !PT ;  /* 0x0000001110027212 */ /* 0x000fe400078efcff */
[----:B------:R-:W-:Y:S02]  /*00f0*/  LOP3.LUT R3, R16, 0x8, R17, 0xfe, !PT ;  /* 0x0000000810037812 */ /* 0x000fe400078efe11 */
[----:B------:R-:W-:Y:S01]  /*0100*/  LOP3.LUT R4, R16, 0x10, R17, 0xfe, !PT ;  /* 0x0000001010047812 */ /* 0x000fe200078efe11 */
[--C-:B------:R-:W-:Y:S01]  /*0110*/  IMAD R27, R2, 0x9, R6.reuse ;  /* 0x00000009021b7824 */ /* 0x100fe200078e0206 */
        /* <DEDUP_REMOVED lines=9> */
[----:B------:R-:W-:-:S02]  /*01b0*/  IMAD R11, R11, 0x9, R6 ;  /* 0x000000090b0b7824 */ /* 0x000fc400078e0206 */
[--C-:B------:R-:W-:Y:S02]  /*01c0*/  IMAD R13, R13, 0x9, R6.reuse ;  /* 0x000000090d0d7824 */ /* 0x100fe400078e0206 */
[----:B------:R-:W-:Y:S02]  /*01d0*/  IMAD R23, R23, 0x9, R6 ;  /* 0x0000000917177824 */ /* 0x000fe400078e0206 */
[----:B--2---:R-:W-:-:S04]  /*01e0*/  IMAD.WIDE R26, R27, 0x4, R14 ;  /* 0x000000041b1a7825 */ /* 0x004fc800078e020e */
[--C-:B------:R-:W-:Y:S01]  /*01f0*/  IMAD.WIDE R2, R3, 0x4, R14.reuse ;  /* 0x0000000403027825 */ /* 0x100fe200078e020e */
[----:B------:R1:W2:Y:S01]  /*0200*/  @!P0 LDG.E.EL R19, desc[UR6][R26.64] ;  /* 0x000000061a138981 */ /* 0x0002a2000c2e1900 */
[----:B------:R-:W-:Y:S02]  /*0210*/  CS2R R24, SRZ ;  /* 0x0000000000187805 */ /* 0x000fe4000001ff00 */
[--C-:B------:R-:W-:Y:S01]  /*0220*/  IMAD.WIDE R4, R5, 0x4, R14.reuse ;  /* 0x0000000405047825 */ /* 0x100fe200078e020e */
[----:B------:R3:W4:Y:S03]  /*0230*/  @!P0 LDG.E.EL R20, desc[UR6][R2.64] ;  /* 0x0000000602148981 */ /* 0x000726000c2e1900 */
[----:B------:R-:W-:-:S04]  /*0240*/  IMAD.WIDE R6, R7, 0x4, R14 ;  /* 0x0000000407067825 */ /* 0x000fc800078e020e */
[----:B------:R-:W-:-:S04]  /*0250*/  IMAD.WIDE R8, R9, 0x4, R14 ;  /* 0x0000000409087825 */ /* 0x000fc800078e020e */
[----:B------:R-:W-:-:S04]  /*0260*/  IMAD.WIDE R10, R11, 0x4, R14 ;  /* 0x000000040b0a7825 */ /* 0x000fc800078e020e */
[--C-:B------:R-:W-:Y:S01]  /*0270*/  IMAD.WIDE R12, R13, 0x4, R14.reuse ;  /* 0x000000040d0c7825 */ /* 0x100fe200078e020e */
[----:B-1----:R-:W-:Y:S01]  /*0280*/  CS2R R26, SRZ ;  /* 0x00000000001a7805 */ /* 0x002fe2000001ff00 */
[----:B------:R-:W5:Y:S02]  /*0290*/  @!P0 LDG.E.EL R24, desc[UR6][R6.64] ;  /* 0x0000000606188981 */ /* 0x000f64000c2e1900 */
[----:B------:R-:W-:Y:S01]  /*02a0*/  IMAD.WIDE R14, R23, 0x4, R14 ;  /* 0x00000004170e7825 */ /* 0x000fe200078e020e */
[----:B------:R-:W-:Y:S01]  /*02b0*/  HFMA2.MMA R23, -RZ, RZ, 0, 0 ;  /* 0x00000000ff177435 */ /* 0x000fe200000001ff */
[----:B------:R-:W5:Y:S02]  /*02c0*/  @!P0 LDG.E.EL R25, desc[UR6][R10.64] ;  /* 0x000000060a198981 */ /* 0x000f64000c2e1900 */
[----:B------:R-:W-:Y:S02]  /*02d0*/  IMAD.MOV.U32 R22, RZ, RZ, RZ ;  /* 0x000000ffff167224 */ /* 0x000fe400078e00ff */
[----:B------:R-:W5:Y:S04]  /*02e0*/  @!P0 LDG.E.EL R27, desc[UR6][R12.64] ;  /* 0x000000060c1b8981 */ /* 0x000f68000c2e1900 */
[----:B------:R-:W5:Y:S04]  /*02f0*/  @!P0 LDG.E.EL R22, desc[UR6][R4.64] ;  /* 0x0000000604168981 */ /* 0x000f68000c2e1900 */
[----:B------:R1:W5:Y:S04]  /*0300*/  @!P0 LDG.E.EL R23, desc[UR6][R8.64] ;  /* 0x0000000608178981 */ /* 0x000368000c2e1900 */
[----:B------:R-:W5:Y:S01]  /*0310*/  @!P0 LDG.E.EL R26, desc[UR6][R14.64] ;  /* 0x000000060e1a8981 */ /* 0x000f62000c2e1900 */
[----:B------:R-:W1:Y:S01]  /*0320*/  S2UR UR5, SR_CgaCtaId ;  /* 0x00000000000579c3 */ /* 0x000e620000008800 */
[----:B---3--:R-:W-:Y:S01]  /*0330*/  IMAD.SHL.U32 R2, R21, 0x40, RZ ;  /* 0x0000004015027824 */ /* 0x008fe200078e00ff */
[----:B------:R-:W-:-:S04]  /*0340*/  UMOV UR4, 0x400 ;  /* 0x0000040000047882 */ /* 0x000fc80000000000 */
[----:B------:R-:W-:-:S04]  /*0350*/  LOP3.LUT R2, R2, 0x3c0, RZ, 0xc0, !PT ;  /* 0x000003c002027812 */ /* 0x000fc800078ec0ff */
[----:B------:R-:W-:Y:S01]  /*0360*/  LOP3.LUT R3, R2, R17, RZ, 0xfc, !PT ;  /* 0x0000001102037212 */ /* 0x000fe200078efcff */
[----:B01----:R-:W-:-:S06]  /*0370*/  UPRMT UR4, UR5, 0x654, UR4 ;  /* 0x0000065405047896 */ /* 0x003fcc0008000004 */
[----:B------:R-:W-:-:S05]  /*0380*/  LEA.HI R2, R2, UR4, RZ, 0x1e ;  /* 0x0000000402027c11 */ /* 0x000fca000f8ff0ff */
[----:B------:R-:W-:Y:S01]  /*0390*/  IMAD R28, R3, 0x4, R2 ;  /* 0x00000004031c7824 */ /* 0x000fe200078e0202 */
[C---:B------:R-:W-:Y:S01]  /*03a0*/  LOP3.LUT R2, R21.reuse, 0x70, RZ, 0xc0, !PT ;  /* 0x0000007015027812 */ /* 0x040fe200078ec0ff */
[----:B------:R-:W-:-:S03]  /*03b0*/  IMAD.SHL.U32 R21, R21, 0x4, RZ ;  /* 0x0000000415157824 */ /* 0x000fc600078e00ff */
[----:B------:R-:W-:Y:S02]  /*03c0*/  IADD3 R3, R2, UR4, RZ ;  /* 0x0000000402037c10 */ /* 0x000fe4000fffe0ff */
[----:B------:R-:W-:-:S05]  /*03d0*/  LOP3.LUT R8, R21, 0x1fc, RZ, 0xc0, !PT ;  /* 0x000001fc15087812 */ /* 0x000fca00078ec0ff */
[----:B------:R-:W-:Y:S01]  /*03e0*/  IMAD R4, R8, 0x4, R3 ;  /* 0x0000000408047824 */ /* 0x000fe200078e0203 */
[----:B------:R-:W-:Y:S02]  /*03f0*/  SHF.R.S32.HI R3, RZ, 0x19, R18 ;  /* 0x00000019ff037819 */ /* 0x000fe40000011412 */
[----:B------:R-:W-:Y:S02]  /*0400*/  LOP3.LUT R16, R16, 0x3c, R21, 0xf8, !PT ;  /* 0x0000003c10107812 */ /* 0x000fe400078ef815 */
[----:B------:R-:W-:-:S04]  /*0410*/  SGXT R3, R3, 0x1 ;  /* 0x000000010303781a */ /* 0x000fc80000000200 */
[----:B------:R-:W-:Y:S02]  /*0420*/  LEA.HI R9, R3, R16, RZ, 0x7 ;  /* 0x0000001003097211 */ /* 0x000fe400078f38ff */
[----:B------:R-:W0:Y:S02]  /*0430*/  LDC.64 R2, c[0x0][0x218] ;  /* 0x00008600ff027b82 */ /* 0x000e240000000a00 */
[----:B------:R-:W-:Y:S02]  /*0440*/  LOP3.LUT R11, R9, 0xffffff80, RZ, 0xc0, !PT ;  /* 0xffffff80090b7812 */ /* 0x000fe400078ec0ff */
[----:B------:R-:W-:Y:S02]  /*0450*/  SHF.R.S32.HI R10, RZ, 0x7, R9 ;  /* 0x00000007ff0a7819 */ /* 0x000fe40000011409 */
[----:B------:R-:W-:Y:S01]  /*0460*/  LOP3.LUT R9, R0, R17, RZ, 0xfc, !PT ;  /* 0x0000001100097212 */ /* 0x000fe200078efcff */
[----:B------:R-:W-:Y:S01]  /*0470*/  IMAD.IADD R11, R16, 0x1, -R11 ;  /* 0x00000001100b7824 */ /* 0x000fe200078e0a0b */
[----:B------:R-:W-:-:S02]  /*0480*/  LOP3.LUT R0, R0, 0x8, R17, 0xfe, !PT ;  /* 0x0000000800007812 */ /* 0x000fc400078efe11 */
[----:B------:R-:W-:Y:S01]  /*0490*/  LOP3.LUT R13, R8, 0x200, RZ, 0xfc, !PT ;  /* 0x00000200080d7812 */ /* 0x000fe200078efcff */
[----:B------:R-:W-:Y:S01]  /*04a0*/  IMAD R12, R10, 0x480, R11 ;  /* 0x000004800a0c7824 */ /* 0x000fe200078e020b */
[C---:B------:R-:W-:Y:S02]  /*04b0*/  ISETP.GE.AND P1, PT, R9.reuse, 0x9, PT ;  /* 0x000000090900780c */ /* 0x040fe40003f26270 */
[----:B------:R-:W-:Y:S01]  /*04c0*/  ISETP.GE.AND P0, PT, R0, 0x9, PT ;  /* 0x000000090000780c */ /* 0x000fe20003f06270 */
[----:B------:R-:W-:Y:S01]  /*04d0*/  IMAD R11, R9, 0x80, R12 ;  /* 0x00000080090b7824 */ /* 0x000fe200078e020c */
[----:B------:R-:W-:-:S04]  /*04e0*/  SHF.R.U32.HI R13, RZ, 0x2, R13 ;  /* 0x00000002ff0d7819 */ /* 0x000fc8000001160d */
[----:B------:R-:W-:Y:S01]  /*04f0*/  LOP3.LUT R13, R13, 0xf0, RZ, 0xc0, !PT ;  /* 0x000000f00d0d7812 */ /* 0x000fe200078ec0ff */
[----:B0-----:R-:W-:-:S03]  /*0500*/  IMAD.WIDE R10, R11, 0x4, R2 ;  /* 0x000000040b0a7825 */ /* 0x001fc600078e0202 */
[----:B------:R-:W-:-:S05]  /*0510*/  IADD3 R13, R13, UR4, RZ ;  /* 0x000000040d0d7c10 */ /* 0x000fca000fffe0ff */
[----:B------:R-:W-:Y:S01]  /*0520*/  IMAD R13, R8, 0x4, R13 ;  /* 0x00000004080d7824 */ /* 0x000fe200078e020d */
[----:B--2---:R-:W-:Y:S04]  /*0530*/  STS [R28], R19 ;  /* 0x000000131c007388 */ /* 0x004fe80000000800 */
[----:B----4-:R-:W-:Y:S04]  /*0540*/  STS [R28+0x20], R20 ;  /* 0x000020141c007388 */ /* 0x010fe80000000800 */
[----:B-----5:R-:W-:Y:S04]  /*0550*/  STS [R28+0x60], R24 ;  /* 0x000060181c007388 */ /* 0x020fe80000000800 */
[----:B------:R-:W-:Y:S04]  /*0560*/  STS [R28+0xa0], R25 ;  /* 0x0000a0191c007388 */ /* 0x000fe80000000800 */
[----:B------:R-:W-:Y:S04]  /*0570*/  STS [R28+0xc0], R27 ;  /* 0x0000c01b1c007388 */ /* 0x000fe80000000800 */
[----:B------:R-:W-:Y:S04]  /*0580*/  STS [R28+0x40], R22 ;  /* 0x000040161c007388 */ /* 0x000fe80000000800 */
[----:B------:R-:W-:Y:S04]  /*0590*/  STS [R28+0x80], R23 ;  /* 0x000080171c007388 */ /* 0x000fe80000000800 */
[----:B------:R-:W-:Y:S01]  /*05a0*/  STS [R28+0xe0], R26 ;  /* 0x0000e01a1c007388 */ /* 0x000fe20000000800 */
[----:B------:R-:W-:Y:S06]  /*05b0*/  BAR.SYNC.DEFER_BLOCKING 0x0 ;  /* 0x0000000000007b1d */ /* 0x000fec0000010000 */
[----:B------:R-:W0:Y:S04]  /*05c0*/  LDS.128 R4, [R4] ;  /* 0x0000000004047984 */ /* 0x000e280000000c00 */
[----:B0-----:R0:W-:Y:S02]  /*05d0*/  @!P1 STG.E.128 desc[UR6][R10.64], R4 ;  /* 0x000000040a009986 */ /* 0x0011e4000c101d06 */
[----:B0-----:R-:W-:Y:S05]  /*05e0*/  @P0 EXIT ;  /* 0x000000000000094d */ /* 0x001fea0003800000 */
[----:B0-----:R-:W0:Y:S01]  /*05f0*/  LDS.128 R8, [R13+0x800] ;  /* 0x000800000d087984 */ /* 0x001e220000000c00 */
[----:B------:R-:W-:-:S04]  /*0600*/  IMAD R5, R0, 0x80, R12 ;  /* 0x0000008000057824 */ /* 0x000fc800078e020c */
[----:B------:R-:W-:-:S05]  /*0610*/  IMAD.WIDE R2, R5, 0x4, R2 ;  /* 0x0000000405027825 */ /* 0x000fca00078e0202 */
[----:B0-----:R-:W-:Y:S01]  /*0620*/  STG.E.128 desc[UR6][R2.64], R8 ;  /* 0x0000000802007986 */ /* 0x001fe2000c101d06 */
[----:B------:R-:W-:Y:S05]  /*0630*/  EXIT ;  /* 0x000000000000794d */ /* 0x000fea0003800000 */
.L_x_0:
[----:B------:R-:W-:-:S00]  /*0640*/  BRA `(.L_x_0) ;  /* 0xfffffffc00fc7947 */ /* 0x000fc0000383ffff */
[----:B------:R-:W-:-:S00]  /*0650*/  NOP ;  /* 0x0000000000007918 */ /* 0x000fc00000000000 */
        /* <DEDUP_REMOVED lines=10> */
.L_x_1:


//--------------------- .nv.shared.triton_poi_fused_7 --------------------------
	.section	.nv.shared.triton_poi_fused_7,"aw",@nobits
	.sectionflags	@""
	.align	16
	.zero		1024


//--------------------- .nv.constant0.triton_poi_fused_7 --------------------------
	.section	.nv.constant0.triton_poi_fused_7,"a",@progbits
	.sectionflags	@""
	.align	4
.nv.constant0.triton_poi_fused_7:
	.zero		552
